//
// Generated by NVIDIA NVVM Compiler
//
// Compiler Build ID: CL-36424714
// Cuda compilation tools, release 13.0, V13.0.88
// Based on NVVM 20.0.0
//

.version 9.0
.target sm_100
.address_size 64

	// .globl	_Z6searchP10QueryIndexP6_INDEXiPi

.visible .entry _Z6searchP10QueryIndexP6_INDEXiPi(
	.param .u64 .ptr .align 1 _Z6searchP10QueryIndexP6_INDEXiPi_param_0,
	.param .u64 .ptr .align 1 _Z6searchP10QueryIndexP6_INDEXiPi_param_1,
	.param .u32 _Z6searchP10QueryIndexP6_INDEXiPi_param_2,
	.param .u64 .ptr .align 1 _Z6searchP10QueryIndexP6_INDEXiPi_param_3
)
{
	.local .align 16 .b8 	__local_depot0[800000];
	.reg .b64 	%SP;
	.reg .b64 	%SPL;
	.reg .pred 	%p<24>;
	.reg .b16 	%rs<8>;
	.reg .b32 	%r<89>;
	.reg .b64 	%rd<54>;

	mov.u64 	%SPL, __local_depot0;
	ld.param.u64 	%rd21, [_Z6searchP10QueryIndexP6_INDEXiPi_param_1];
	ld.param.u32 	%r39, [_Z6searchP10QueryIndexP6_INDEXiPi_param_2];
	cvta.to.global.u64 	%rd1, %rd21;
	add.u64 	%rd2, %SPL, 0;
	add.u64 	%rd3, %SPL, 400000;
	mov.u32 	%r40, %tid.x;
	mov.u32 	%r41, %ctaid.x;
	mov.u32 	%r1, %ntid.x;
	mad.lo.s32 	%r73, %r41, %r1, %r40;
	setp.ge.s32 	%p1, %r73, %r39;
	@%p1 bra 	$L__BB0_32;
	mov.u32 	%r42, %nctaid.x;
	mul.lo.s32 	%r3, %r1, %r42;
$L__BB0_2:
	ld.param.u64 	%rd51, [_Z6searchP10QueryIndexP6_INDEXiPi_param_3];
	ld.param.u64 	%rd50, [_Z6searchP10QueryIndexP6_INDEXiPi_param_0];
	cvta.to.global.u64 	%rd24, %rd50;
	ld.global.u32 	%r43, [%rd24+4];
	mul.wide.s32 	%rd25, %r43, 16;
	add.s64 	%rd26, %rd1, %rd25;
	ld.global.u64 	%rd27, [%rd26+8];
	cvta.to.global.u64 	%rd28, %rd27;
	ld.global.u32 	%r44, [%rd28];
	cvta.to.global.u64 	%rd29, %rd51;
	mul.wide.s32 	%rd30, %r73, 4;
	add.s64 	%rd4, %rd29, %rd30;
	st.global.u32 	[%rd4], %r44;
	mul.wide.s32 	%rd31, %r73, 28;
	add.s64 	%rd32, %rd24, %rd31;
	ld.global.u32 	%r5, [%rd32];
	add.s64 	%rd5, %rd32, 4;
	ld.global.u32 	%r45, [%rd32+4];
	mul.wide.s32 	%rd33, %r45, 16;
	add.s64 	%rd6, %rd1, %rd33;
	ld.global.u32 	%r77, [%rd6];
	setp.eq.s32 	%p2, %r77, 0;
	@%p2 bra 	$L__BB0_10;
	ld.global.u64 	%rd34, [%rd6+8];
	cvta.to.global.u64 	%rd7, %rd34;
	and.b32  	%r7, %r77, 3;
	setp.lt.u32 	%p3, %r77, 4;
	mov.b32 	%r74, 0;
	@%p3 bra 	$L__BB0_6;
	and.b32  	%r74, %r77, -4;
	neg.s32 	%r75, %r74;
	add.s64 	%rd52, %rd7, 8;
	mov.u64 	%rd53, %rd3;
$L__BB0_5:
	ld.global.u32 	%r48, [%rd52+-8];
	ld.global.u32 	%r49, [%rd52+-4];
	ld.global.u32 	%r50, [%rd52];
	ld.global.u32 	%r51, [%rd52+4];
	st.local.v4.u32 	[%rd53], {%r48, %r49, %r50, %r51};
	add.s32 	%r75, %r75, 4;
	add.s64 	%rd53, %rd53, 16;
	add.s64 	%rd52, %rd52, 16;
	setp.eq.s32 	%p4, %r75, 0;
	@%p4 bra 	$L__BB0_6;
	bra.uni 	$L__BB0_5;
$L__BB0_6:
	setp.eq.s32 	%p5, %r7, 0;
	@%p5 bra 	$L__BB0_10;
	mul.wide.u32 	%rd35, %r74, 4;
	add.s64 	%rd9, %rd7, %rd35;
	ld.global.u32 	%r52, [%rd9];
	add.s64 	%rd10, %rd3, %rd35;
	st.local.u32 	[%rd10], %r52;
	setp.eq.s32 	%p6, %r7, 1;
	@%p6 bra 	$L__BB0_10;
	ld.global.u32 	%r53, [%rd9+4];
	st.local.u32 	[%rd10+4], %r53;
	setp.eq.s32 	%p7, %r7, 2;
	@%p7 bra 	$L__BB0_10;
	ld.global.u32 	%r54, [%rd9+8];
	st.local.u32 	[%rd10+8], %r54;
$L__BB0_10:
	setp.lt.s32 	%p8, %r5, 2;
	@%p8 bra 	$L__BB0_31;
	mov.b32 	%r76, 1;
$L__BB0_12:
	setp.lt.s32 	%p9, %r77, 1;
	mov.b32 	%r85, 0;
	@%p9 bra 	$L__BB0_22;
	mul.wide.u32 	%rd36, %r76, 4;
	add.s64 	%rd37, %rd5, %rd36;
	ld.global.u32 	%r58, [%rd37];
	mul.wide.s32 	%rd38, %r58, 16;
	add.s64 	%rd15, %rd1, %rd38;
	ld.global.u32 	%r59, [%rd15];
	add.s32 	%r15, %r59, -1;
	mov.b32 	%r79, 0;
	mov.u32 	%r85, %r79;
$L__BB0_14:
	setp.lt.s32 	%p10, %r15, 0;
	@%p10 bra 	$L__BB0_21;
	mul.wide.u32 	%rd39, %r79, 4;
	add.s64 	%rd40, %rd3, %rd39;
	ld.local.u32 	%r21, [%rd40];
	ld.global.u64 	%rd41, [%rd15+8];
	cvta.to.global.u64 	%rd16, %rd41;
	mov.b16 	%rs6, 0;
	mov.b32 	%r83, 0;
	mov.u32 	%r84, %r15;
$L__BB0_16:
	add.s32 	%r61, %r84, %r83;
	shr.u32 	%r24, %r61, 1;
	mul.wide.u32 	%rd42, %r24, 4;
	add.s64 	%rd43, %rd16, %rd42;
	ld.global.u32 	%r25, [%rd43];
	setp.eq.s32 	%p11, %r21, %r25;
	mov.b16 	%rs7, 1;
	@%p11 bra 	$L__BB0_18;
	setp.lt.u32 	%p12, %r21, %r25;
	add.s32 	%r62, %r24, -1;
	add.s32 	%r63, %r24, 1;
	selp.b32 	%r83, %r83, %r63, %p12;
	selp.b32 	%r84, %r62, %r84, %p12;
	mov.u16 	%rs7, %rs6;
$L__BB0_18:
	setp.le.s32 	%p13, %r83, %r84;
	mov.u16 	%rs6, %rs7;
	@%p13 bra 	$L__BB0_16;
	and.b16  	%rs5, %rs7, 255;
	setp.eq.s16 	%p14, %rs5, 0;
	@%p14 bra 	$L__BB0_21;
	mul.wide.s32 	%rd44, %r85, 4;
	add.s64 	%rd45, %rd2, %rd44;
	st.local.u32 	[%rd45], %r21;
	add.s32 	%r85, %r85, 1;
$L__BB0_21:
	add.s32 	%r79, %r79, 1;
	setp.eq.s32 	%p15, %r79, %r77;
	@%p15 bra 	$L__BB0_22;
	bra.uni 	$L__BB0_14;
$L__BB0_22:
	mov.u32 	%r77, %r85;
	setp.lt.s32 	%p16, %r77, 1;
	@%p16 bra 	$L__BB0_30;
	and.b32  	%r17, %r77, 3;
	setp.lt.u32 	%p17, %r77, 4;
	mov.b32 	%r87, 0;
	@%p17 bra 	$L__BB0_26;
	and.b32  	%r87, %r77, 2147483644;
	mov.b32 	%r86, 0;
$L__BB0_25:
	mul.wide.u32 	%rd46, %r86, 4;
	add.s64 	%rd47, %rd2, %rd46;
	ld.local.v4.u32 	{%r66, %r67, %r68, %r69}, [%rd47];
	add.s64 	%rd48, %rd3, %rd46;
	st.local.v4.u32 	[%rd48], {%r66, %r67, %r68, %r69};
	add.s32 	%r86, %r86, 4;
	setp.ne.s32 	%p18, %r86, %r87;
	@%p18 bra 	$L__BB0_25;
$L__BB0_26:
	setp.eq.s32 	%p19, %r17, 0;
	@%p19 bra 	$L__BB0_30;
	mul.wide.u32 	%rd49, %r87, 4;
	add.s64 	%rd17, %rd2, %rd49;
	ld.local.u32 	%r70, [%rd17];
	add.s64 	%rd18, %rd3, %rd49;
	st.local.u32 	[%rd18], %r70;
	setp.eq.s32 	%p20, %r17, 1;
	@%p20 bra 	$L__BB0_30;
	ld.local.u32 	%r71, [%rd17+4];
	st.local.u32 	[%rd18+4], %r71;
	setp.eq.s32 	%p21, %r17, 2;
	@%p21 bra 	$L__BB0_30;
	ld.local.u32 	%r72, [%rd17+8];
	st.local.u32 	[%rd18+8], %r72;
$L__BB0_30:
	add.s32 	%r76, %r76, 1;
	setp.ne.s32 	%p22, %r76, %r5;
	@%p22 bra 	$L__BB0_12;
$L__BB0_31:
	st.global.u32 	[%rd4], %r77;
	add.s32 	%r73, %r73, %r3;
	setp.lt.s32 	%p23, %r73, %r39;
	@%p23 bra 	$L__BB0_2;
$L__BB0_32:
	ret;

}


// ===== COMPILED SASS (sm_100) =====

	.target	sm_100

	.elftype	@"ET_EXEC"


//--------------------- .note.nv.tkinfo           --------------------------
	.section	.note.nv.tkinfo,"",@"SHT_NOTE"
	.sectionflags	@"SHF_NOTE_NV_TKINFO"
	.tkinfo
        /*0018*/ 	.word	0x00000002
        /*0030*/ 	.string	""
        /*0030*/ 	.string	"ptxas"
        /*0030*/ 	.string	"Cuda compilation tools, release 13.0, V13.0.88"
        /*0030*/ 	.string	"Build cuda_13.0.r13.0/compiler.36424714_0"
        /*0030*/ 	.string	"-arch sm_100 -m 64 "



//--------------------- .note.nv.cuinfo           --------------------------
	.section	.note.nv.cuinfo,"",@"SHT_NOTE"
	.sectionflags	@"SHF_NOTE_NV_CUINFO"
        /*0018*/ 	.short	0x0002
        /*001a*/ 	.short	0x0064
        /*001c*/ 	.short	0x0082
	.zero		2


//--------------------- .nv.info                  --------------------------
	.section	.nv.info,"",@"SHT_CUDA_INFO"
	.align	4


	//----- nvinfo : EIATTR_REGCOUNT
	.align		4
        /*0000*/ 	.byte	0x04, 0x2f
        /*0002*/ 	.short	(.L_1 - .L_0)
	.align		4
.L_0:
        /*0004*/ 	.word	index@(_Z6searchP10QueryIndexP6_INDEXiPi)
        /*0008*/ 	.word	0x0000001c


	//----- nvinfo : EIATTR_FRAME_SIZE
	.align		4
.L_1:
        /*000c*/ 	.byte	0x04, 0x11
        /*000e*/ 	.short	(.L_3 - .L_2)
	.align		4
.L_2:
        /*0010*/ 	.word	index@(_Z6searchP10QueryIndexP6_INDEXiPi)
        /*0014*/ 	.word	0x000c3500


	//----- nvinfo : EIATTR_MIN_STACK_SIZE
	.align		4
.L_3:
        /*0018*/ 	.byte	0x04, 0x12
        /*001a*/ 	.short	(.L_5 - .L_4)
	.align		4
.L_4:
        /*001c*/ 	.word	index@(_Z6searchP10QueryIndexP6_INDEXiPi)
        /*0020*/ 	.word	0x000c3500
.L_5:


//--------------------- .nv.compat                --------------------------
	.section	.nv.compat,"",@"SHT_CUDA_COMPAT_INFO"
	.align	4
        /*0000*/ 	.byte	0x02, 0x09, 0x00, 0x00, 0x02, 0x02, 0x01, 0x00, 0x02, 0x05, 0x05, 0x00, 0x03, 0x07, 0x01, 0x01
        /*0010*/ 	.byte	0x02, 0x03, 0x00, 0x00, 0x02, 0x06, 0x01, 0x00, 0x04, 0x0b, 0x08, 0x00, 0x09, 0x00, 0x00, 0x00
        /*0020*/ 	.byte	0x00, 0x00, 0x00, 0x00


//--------------------- .nv.info._Z6searchP10QueryIndexP6_INDEXiPi --------------------------
	.section	.nv.info._Z6searchP10QueryIndexP6_INDEXiPi,"",@"SHT_CUDA_INFO"
	.sectionflags	@""
	.align	4


	//----- nvinfo : EIATTR_CUDA_API_VERSION
	.align		4
        /*0000*/ 	.byte	0x04, 0x37
        /*0002*/ 	.short	(.L_7 - .L_6)
.L_6:
        /*0004*/ 	.word	0x00000082


	//----- nvinfo : EIATTR_KPARAM_INFO
	.align		4
.L_7:
        /*0008*/ 	.byte	0x04, 0x17
        /*000a*/ 	.short	(.L_9 - .L_8)
.L_8:
        /*000c*/ 	.word	0x00000000
        /*0010*/ 	.short	0x0003
        /*0012*/ 	.short	0x0018
        /*0014*/ 	.byte	0x00, 0xf5, 0x21, 0x00


	//----- nvinfo : EIATTR_KPARAM_INFO
	.align		4
.L_9:
        /*0018*/ 	.byte	0x04, 0x17
        /*001a*/ 	.short	(.L_11 - .L_10)
.L_10:
        /*001c*/ 	.word	0x00000000
        /*0020*/ 	.short	0x0002
        /*0022*/ 	.short	0x0010
        /*0024*/ 	.byte	0x00, 0xf0, 0x11, 0x00


	//----- nvinfo : EIATTR_KPARAM_INFO
	.align		4
.L_11:
        /*0028*/ 	.byte	0x04, 0x17
        /*002a*/ 	.short	(.L_13 - .L_12)
.L_12:
        /*002c*/ 	.word	0x00000000
        /*0030*/ 	.short	0x0001
        /*0032*/ 	.short	0x0008
        /*0034*/ 	.byte	0x00, 0xf5, 0x21, 0x00


	//----- nvinfo : EIATTR_KPARAM_INFO
	.align		4
.L_13:
        /*0038*/ 	.byte	0x04, 0x17
        /*003a*/ 	.short	(.L_15 - .L_14)
.L_14:
        /*003c*/ 	.word	0x00000000
        /*0040*/ 	.short	0x0000
        /*0042*/ 	.short	0x0000
        /*0044*/ 	.byte	0x00, 0xf5, 0x21, 0x00


	//----- nvinfo : EIATTR_SPARSE_MMA_MASK
	.align		4
.L_15:
        /*0048*/ 	.byte	0x03, 0x50
        /*004a*/ 	.short	0x0000


	//----- nvinfo : EIATTR_MAXREG_COUNT
	.align		4
        /*004c*/ 	.byte	0x03, 0x1b
        /*004e*/ 	.short	0x00ff


	//----- nvinfo : EIATTR_MERCURY_ISA_VERSION
	.align		4
        /*0050*/ 	.byte	0x03, 0x5f
        /*0052*/ 	.short	0x0101


	//----- nvinfo : EIATTR_VRC_CTA_INIT_COUNT
	.align		4
        /*0054*/ 	.byte	0x02, 0x4a
	.zero		1
	.zero		1


	//----- nvinfo : EIATTR_EXIT_INSTR_OFFSETS
	.align		4
        /*0058*/ 	.byte	0x04, 0x1c
        /*005a*/ 	.short	(.L_17 - .L_16)


	//   ....[0]....
.L_16:
        /*005c*/ 	.word	0x00000080


	//   ....[1]....
        /*0060*/ 	.word	0x00000a30


	//----- nvinfo : EIATTR_CRS_STACK_SIZE
	.align		4
.L_17:
        /*0064*/ 	.byte	0x04, 0x1e
        /*0066*/ 	.short	(.L_19 - .L_18)
.L_18:
        /*0068*/ 	.word	0x00000000


	//----- nvinfo : EIATTR_CBANK_PARAM_SIZE
	.align		4
.L_19:
        /*006c*/ 	.byte	0x03, 0x19
        /*006e*/ 	.short	0x0020


	//----- nvinfo : EIATTR_PARAM_CBANK
	.align		4
        /*0070*/ 	.byte	0x04, 0x0a
        /*0072*/ 	.short	(.L_21 - .L_20)
	.align		4
.L_20:
        /*0074*/ 	.word	index@(.nv.constant0._Z6searchP10QueryIndexP6_INDEXiPi)
        /*0078*/ 	.short	0x0380
        /*007a*/ 	.short	0x0020


	//----- nvinfo : EIATTR_SW_WAR
	.align		4
.L_21:
        /*007c*/ 	.byte	0x04, 0x36
        /*007e*/ 	.short	(.L_23 - .L_22)
.L_22:
        /*0080*/ 	.word	0x00000008
.L_23:


//--------------------- .nv.callgraph             --------------------------
	.section	.nv.callgraph,"",@"SHT_CUDA_CALLGRAPH"
	.align	4
	.sectionentsize	8
	.align		4
        /*0000*/ 	.word	0x00000000
	.align		4
        /*0004*/ 	.word	0xffffffff
	.align		4
        /*0008*/ 	.word	0x00000000
	.align		4
        /*000c*/ 	.word	0xfffffffe
	.align		4
        /*0010*/ 	.word	0x00000000
	.align		4
        /*0014*/ 	.word	0xfffffffd
	.align		4
        /*0018*/ 	.word	0x00000000
	.align		4
        /*001c*/ 	.word	0xfffffffc


//--------------------- .text._Z6searchP10QueryIndexP6_INDEXiPi --------------------------
	.section	.text._Z6searchP10QueryIndexP6_INDEXiPi,"ax",@progbits
	.align	128
        .global         _Z6searchP10QueryIndexP6_INDEXiPi
        .type           _Z6searchP10QueryIndexP6_INDEXiPi,@function
        .size           _Z6searchP10QueryIndexP6_INDEXiPi,(.L_x_22 - _Z6searchP10QueryIndexP6_INDEXiPi)
        .other          _Z6searchP10QueryIndexP6_INDEXiPi,@"STO_CUDA_ENTRY STV_DEFAULT"
_Z6searchP10QueryIndexP6_INDEXiPi:
.text._Z6searchP10QueryIndexP6_INDEXiPi:
[----:B------:R-:W0:Y:S01]  /*0000*/  LDC R1, c[0x0][0x37c] ;  /* 0x0000df00ff017b82 */ /* 0x000e220000000800 */
[----:B------:R-:W1:Y:S07]  /*0010*/  S2R R13, SR_TID.X ;  /* 0x00000000000d7919 */ /* 0x000e6e0000002100 */
[----:B------:R-:W1:Y:S01]  /*0020*/  S2UR UR4, SR_CTAID.X ;  /* 0x00000000000479c3 */ /* 0x000e620000002500 */
[----:B------:R-:W2:Y:S01]  /*0030*/  LDCU UR5, c[0x0][0x390] ;  /* 0x00007200ff0577ac */ /* 0x000ea20008000800 */
[----:B0-----:R-:W-:-:S06]  /*0040*/  VIADD R1, R1, 0xfff3cb00 ;  /* 0xfff3cb0001017836 */ /* 0x001fcc0000000000 */
[----:B------:R-:W1:Y:S02]  /*0050*/  LDC R10, c[0x0][0x360] ;  /* 0x0000d800ff0a7b82 */ /* 0x000e640000000800 */
[----:B-1----:R-:W-:-:S05]  /*0060*/  IMAD R13, R10, UR4, R13 ;  /* 0x000000040a0d7c24 */ /* 0x002fca000f8e020d */
[----:B--2---:R-:W-:-:S13]  /*0070*/  ISETP.GE.AND P0, PT, R13, UR5, PT ;  /* 0x000000050d007c0c */ /* 0x004fda000bf06270 */
[----:B------:R-:W-:Y:S05]  /*0080*/  @P0 EXIT ;  /* 0x000000000000094d */ /* 0x000fea0003800000 */
[----:B------:R-:W0:Y:S01]  /*0090*/  LDCU UR6, c[0x0][0x370] ;  /* 0x00006e00ff0677ac */ /* 0x000e220008000800 */
[----:B------:R-:W-:Y:S01]  /*00a0*/  VIADD R12, R1, 0x61a80 ;  /* 0x00061a80010c7836 */ /* 0x000fe20000000000 */
[----:B------:R-:W1:Y:S01]  /*00b0*/  LDCU.64 UR4, c[0x0][0x358] ;  /* 0x00006b00ff0477ac */ /* 0x000e620008000a00 */
[----:B0-----:R-:W-:-:S07]  /*00c0*/  IMAD R10, R10, UR6, RZ ;  /* 0x000000060a0a7c24 */ /* 0x001fce000f8e02ff */
.L_x_20:
[----:B-1----:R-:W1:Y:S01]  /*00d0*/  LDC.64 R8, c[0x0][0x380] ;  /* 0x0000e000ff087b82 */ /* 0x002e620000000a00 */
[----:B0-----:R-:W0:Y:S07]  /*00e0*/  LDCU UR6, c[0x0][0x390] ;  /* 0x00007200ff0677ac */ /* 0x001e2e0008000800 */
[----:B--234-:R-:W2:Y:S08]  /*00f0*/  LDC.64 R14, c[0x0][0x388] ;  /* 0x0000e200ff0e7b82 */ /* 0x01ceb00000000a00 */
[----:B------:R-:W3:Y:S01]  /*0100*/  LDC.64 R2, c[0x0][0x398] ;  /* 0x0000e600ff027b82 */ /* 0x000ee20000000a00 */
[----:B-1----:R-:W2:Y:S07]  /*0110*/  LDG.E R5, desc[UR4][R8.64+0x4] ;  /* 0x0000040408057981 */ /* 0x002eae000c1e1900 */
[----:B------:R-:W1:Y:S01]  /*0120*/  LDC.64 R6, c[0x0][0x380] ;  /* 0x0000e000ff067b82 */ /* 0x000e620000000a00 */
[----:B--2---:R-:W-:-:S06]  /*0130*/  IMAD.WIDE R4, R5, 0x10, R14 ;  /* 0x0000001005047825 */ /* 0x004fcc00078e020e */
[----:B------:R-:W2:Y:S01]  /*0140*/  LDG.E.64 R4, desc[UR4][R4.64+0x8] ;  /* 0x0000080404047981 */ /* 0x000ea2000c1e1b00 */
[----:B---3--:R-:W-:-:S03]  /*0150*/  IMAD.WIDE R2, R13, 0x4, R2 ;  /* 0x000000040d027825 */ /* 0x008fc600078e0202 */
[----:B--2---:R-:W2:Y:S01]  /*0160*/  LDG.E R17, desc[UR4][R4.64] ;  /* 0x0000000404117981 */ /* 0x004ea2000c1e1900 */
[----:B-1----:R-:W-:-:S03]  /*0170*/  IMAD.WIDE R6, R13, 0x1c, R6 ;  /* 0x0000001c0d067825 */ /* 0x002fc600078e0206 */
[----:B--2---:R1:W-:Y:S04]  /*0180*/  STG.E desc[UR4][R2.64], R17 ;  /* 0x0000001102007986 */ /* 0x0043e8000c101904 */
[----:B------:R-:W2:Y:S04]  /*0190*/  LDG.E R11, desc[UR4][R6.64+0x4] ;  /* 0x00000404060b7981 */ /* 0x000ea8000c1e1900 */
[----:B------:R1:W5:Y:S01]  /*01a0*/  LDG.E R0, desc[UR4][R6.64] ;  /* 0x0000000406007981 */ /* 0x000362000c1e1900 */
[----:B--2---:R-:W-:-:S05]  /*01b0*/  IMAD.WIDE R14, R11, 0x10, R14 ;  /* 0x000000100b0e7825 */ /* 0x004fca00078e020e */
[----:B------:R-:W2:Y:S01]  /*01c0*/  LDG.E R11, desc[UR4][R14.64] ;  /* 0x000000040e0b7981 */ /* 0x000ea2000c1e1900 */
[----:B------:R-:W-:Y:S01]  /*01d0*/  IMAD.IADD R13, R10, 0x1, R13 ;  /* 0x000000010a0d7824 */ /* 0x000fe200078e020d */
[----:B------:R-:W-:Y:S01]  /*01e0*/  IADD3 R8, P2, PT, R6, 0x4, RZ ;  /* 0x0000000406087810 */ /* 0x000fe20007f5e0ff */
[----:B------:R-:W-:Y:S03]  /*01f0*/  BSSY.RECONVERGENT B0, `(.L_x_0) ;  /* 0x000002b000007945 */ /* 0x000fe60003800200 */
[----:B0-----:R-:W-:Y:S01]  /*0200*/  ISETP.GE.AND P0, PT, R13, UR6, PT ;  /* 0x000000060d007c0c */ /* 0x001fe2000bf06270 */
[----:B------:R-:W-:Y:S01]  /*0210*/  IMAD.X R9, RZ, RZ, R7, P2 ;  /* 0x000000ffff097224 */ /* 0x000fe200010e0607 */
[----:B--2---:R-:W-:-:S13]  /*0220*/  ISETP.NE.AND P1, PT, R11, RZ, PT ;  /* 0x000000ff0b00720c */ /* 0x004fda0003f25270 */
[----:B-1----:R-:W-:Y:S05]  /*0230*/  @!P1 BRA `(.L_x_1) ;  /* 0x0000000000989947 */ /* 0x002fea0003800000 */
[----:B------:R-:W5:Y:S01]  /*0240*/  LDG.E.64 R14, desc[UR4][R14.64+0x8] ;  /* 0x000008040e0e7981 */ /* 0x000f62000c1e1b00 */
[C---:B------:R-:W-:Y:S01]  /*0250*/  ISETP.GE.U32.AND P2, PT, R11.reuse, 0x4, PT ;  /* 0x000000040b00780c */ /* 0x040fe20003f46070 */
[----:B------:R-:W-:Y:S01]  /*0260*/  BSSY.RECONVERGENT B1, `(.L_x_2) ;  /* 0x0000017000017945 */ /* 0x000fe20003800200 */
[----:B------:R-:W-:Y:S01]  /*0270*/  LOP3.LUT R23, R11, 0x3, RZ, 0xc0, !PT ;  /* 0x000000030b177812 */ /* 0x000fe200078ec0ff */
[----:B------:R-:W-:-:S03]  /*0280*/  IMAD.MOV.U32 R18, RZ, RZ, RZ ;  /* 0x000000ffff127224 */ /* 0x000fc600078e00ff */
[----:B------:R-:W-:-:S07]  /*0290*/  ISETP.NE.AND P1, PT, R23, RZ, PT ;  /* 0x000000ff1700720c */ /* 0x000fce0003f25270 */
[----:B------:R-:W-:Y:S06]  /*02a0*/  @!P2 BRA `(.L_x_3) ;  /* 0x000000000048a947 */ /* 0x000fec0003800000 */
[----:B-----5:R-:W-:Y:S02]  /*02b0*/  IADD3 R21, P2, PT, R14, 0x8, RZ ;  /* 0x000000080e157810 */ /* 0x020fe40007f5e0ff */
[----:B------:R-:W-:Y:S02]  /*02c0*/  LOP3.LUT R18, R11, 0xfffffffc, RZ, 0xc0, !PT ;  /* 0xfffffffc0b127812 */ /* 0x000fe400078ec0ff */
[----:B------:R-:W-:Y:S01]  /*02d0*/  MOV R20, R12 ;  /* 0x0000000c00147202 */ /* 0x000fe20000000f00 */
[----:B------:R-:W-:Y:S02]  /*02e0*/  IMAD.X R22, RZ, RZ, R15, P2 ;  /* 0x000000ffff167224 */ /* 0x000fe400010e060f */
[----:B------:R-:W-:-:S07]  /*02f0*/  IMAD.MOV R19, RZ, RZ, -R18 ;  /* 0x000000ffff137224 */ /* 0x000fce00078e0a12 */
.L_x_4:
[----:B------:R-:W-:Y:S02]  /*0300*/  IMAD.MOV.U32 R16, RZ, RZ, R21 ;  /* 0x000000ffff107224 */ /* 0x000fe400078e0015 */
[----:B------:R-:W-:-:S05]  /*0310*/  IMAD.MOV.U32 R17, RZ, RZ, R22 ;  /* 0x000000ffff117224 */ /* 0x000fca00078e0016 */
[----:B------:R-:W2:Y:S04]  /*0320*/  LDG.E R4, desc[UR4][R16.64+-0x8] ;  /* 0xfffff80410047981 */ /* 0x000ea8000c1e1900 */
[----:B------:R-:W2:Y:S04]  /*0330*/  LDG.E R5, desc[UR4][R16.64+-0x4] ;  /* 0xfffffc0410057981 */ /* 0x000ea8000c1e1900 */
[----:B------:R-:W2:Y:S04]  /*0340*/  LDG.E R6, desc[UR4][R16.64] ;  /* 0x0000000410067981 */ /* 0x000ea8000c1e1900 */
[----:B------:R-:W2:Y:S01]  /*0350*/  LDG.E R7, desc[UR4][R16.64+0x4] ;  /* 0x0000040410077981 */ /* 0x000ea2000c1e1900 */
[----:B------:R-:W-:-:S02]  /*0360*/  IADD3 R19, PT, PT, R19, 0x4, RZ ;  /* 0x0000000413137810 */ /* 0x000fc40007ffe0ff */
[----:B------:R-:W-:Y:S02]  /*0370*/  IADD3 R21, P3, PT, R16, 0x10, RZ ;  /* 0x0000001010157810 */ /* 0x000fe40007f7e0ff */
[----:B------:R-:W-:-:S03]  /*0380*/  ISETP.NE.AND P2, PT, R19, RZ, PT ;  /* 0x000000ff1300720c */ /* 0x000fc60003f45270 */
[----:B------:R-:W-:Y:S01]  /*0390*/  IMAD.X R22, RZ, RZ, R17, P3 ;  /* 0x000000ffff167224 */ /* 0x000fe200018e0611 */
[----:B--2---:R0:W-:Y:S02]  /*03a0*/  STL.128 [R20], R4 ;  /* 0x0000000414007387 */ /* 0x0041e40000100c00 */
[----:B0-----:R-:W-:-:S07]  /*03b0*/  VIADD R20, R20, 0x10 ;  /* 0x0000001014147836 */ /* 0x001fce0000000000 */
[----:B------:R-:W-:Y:S05]  /*03c0*/  @P2 BRA `(.L_x_4) ;  /* 0xfffffffc00cc2947 */ /* 0x000fea000383ffff */
.L_x_3:
[----:B------:R-:W-:Y:S05]  /*03d0*/  BSYNC.RECONVERGENT B1 ;  /* 0x0000000000017941 */ /* 0x000fea0003800200 */
.L_x_2:
[----:B------:R-:W-:Y:S05]  /*03e0*/  @!P1 BRA `(.L_x_1) ;  /* 0x00000000002c9947 */ /* 0x000fea0003800000 */
[----:B-----5:R-:W-:-:S05]  /*03f0*/  IMAD.WIDE.U32 R14, R18, 0x4, R14 ;  /* 0x00000004120e7825 */ /* 0x020fca00078e000e */
[----:B------:R-:W2:Y:S01]  /*0400*/  LDG.E R4, desc[UR4][R14.64] ;  /* 0x000000040e047981 */ /* 0x000ea2000c1e1900 */
[----:B------:R-:W-:Y:S01]  /*0410*/  IMAD R7, R18, 0x4, R1 ;  /* 0x0000000412077824 */ /* 0x000fe200078e0201 */
[----:B------:R-:W-:-:S04]  /*0420*/  ISETP.NE.AND P1, PT, R23, 0x1, PT ;  /* 0x000000011700780c */ /* 0x000fc80003f25270 */
[----:B--2---:R0:W-:Y:S09]  /*0430*/  STL [R7+0x61a80], R4 ;  /* 0x061a800407007387 */ /* 0x0041f20000100800 */
[----:B------:R-:W-:Y:S05]  /*0440*/  @!P1 BRA `(.L_x_1) ;  /* 0x0000000000149947 */ /* 0x000fea0003800000 */
[----:B------:R-:W-:Y:S01]  /*0450*/  ISETP.NE.AND P1, PT, R23, 0x2, PT ;  /* 0x000000021700780c */ /* 0x000fe20003f25270 */
[----:B0-----:R-:W2:-:S12]  /*0460*/  LDG.E R4, desc[UR4][R14.64+0x4] ;  /* 0x000004040e047981 */ /* 0x001e98000c1e1900 */
[----:B------:R-:W3:Y:S04]  /*0470*/  @P1 LDG.E R5, desc[UR4][R14.64+0x8] ;  /* 0x000008040e051981 */ /* 0x000ee8000c1e1900 */
[----:B--2---:R1:W-:Y:S04]  /*0480*/  STL [R7+0x61a84], R4 ;  /* 0x061a840407007387 */ /* 0x0043e80000100800 */
[----:B---3--:R1:W-:Y:S02]  /*0490*/  @P1 STL [R7+0x61a88], R5 ;  /* 0x061a880507001387 */ /* 0x0083e40000100800 */
.L_x_1:
[----:B------:R-:W-:Y:S05]  /*04a0*/  BSYNC.RECONVERGENT B0 ;  /* 0x0000000000007941 */ /* 0x000fea0003800200 */
.L_x_0:
[----:B-----5:R-:W-:Y:S01]  /*04b0*/  ISETP.GE.AND P1, PT, R0, 0x2, PT ;  /* 0x000000020000780c */ /* 0x020fe20003f26270 */
[----:B------:R-:W-:-:S12]  /*04c0*/  BSSY.RECONVERGENT B0, `(.L_x_5) ;  /* 0x0000054000007945 */ /* 0x000fd80003800200 */
[----:B------:R-:W-:Y:S05]  /*04d0*/  @!P1 BRA `(.L_x_6) ;  /* 0x0000000400489947 */ /* 0x000fea0003800000 */
[----:B------:R-:W-:-:S07]  /*04e0*/  IMAD.MOV.U32 R17, RZ, RZ, 0x1 ;  /* 0x00000001ff117424 */ /* 0x000fce00078e00ff */
.L_x_19:
[----:B------:R-:W-:Y:S01]  /*04f0*/  ISETP.GE.AND P1, PT, R11, 0x1, PT ;  /* 0x000000010b00780c */ /* 0x000fe20003f26270 */
[----:B------:R-:W-:Y:S01]  /*0500*/  BSSY.RECONVERGENT B1, `(.L_x_7) ;  /* 0x000002c000017945 */ /* 0x000fe20003800200 */
[----:B--2---:R-:W-:-:S11]  /*0510*/  HFMA2 R16, -RZ, RZ, 0, 0 ;  /* 0x00000000ff107431 */ /* 0x004fd600000001ff */
[----:B01-34-:R-:W-:Y:S05]  /*0520*/  @!P1 BRA `(.L_x_8) ;  /* 0x0000000000a49947 */ /* 0x01bfea0003800000 */
[----:B01----:R-:W-:Y:S01]  /*0530*/  IMAD.WIDE.U32 R6, R17, 0x4, R8 ;  /* 0x0000000411067825 */ /* 0x003fe200078e0008 */
[----:B------:R-:W0:Y:S05]  /*0540*/  LDC.64 R4, c[0x0][0x388] ;  /* 0x0000e200ff047b82 */ /* 0x000e2a0000000a00 */
[----:B------:R-:W0:Y:S02]  /*0550*/  LDG.E R7, desc[UR4][R6.64] ;  /* 0x0000000406077981 */ /* 0x000e24000c1e1900 */
[----:B0-----:R-:W-:-:S05]  /*0560*/  IMAD.WIDE R4, R7, 0x10, R4 ;  /* 0x0000001007047825 */ /* 0x001fca00078e0204 */
[----:B------:R-:W2:Y:S01]  /*0570*/  LDG.E R19, desc[UR4][R4.64] ;  /* 0x0000000404137981 */ /* 0x000ea2000c1e1900 */
[----:B------:R-:W-:Y:S02]  /*0580*/  IMAD.MOV.U32 R18, RZ, RZ, RZ ;  /* 0x000000ffff127224 */ /* 0x000fe400078e00ff */
[----:B------:R-:W-:Y:S02]  /*0590*/  IMAD.MOV.U32 R16, RZ, RZ, RZ ;  /* 0x000000ffff107224 */ /* 0x000fe400078e00ff */
[----:B--2---:R-:W-:-:S07]  /*05a0*/  VIADD R19, R19, 0xffffffff ;  /* 0xffffffff13137836 */ /* 0x004fce0000000000 */
.L_x_13:
[----:B------:R-:W-:Y:S01]  /*05b0*/  ISETP.GE.AND P1, PT, R19, RZ, PT ;  /* 0x000000ff1300720c */ /* 0x000fe20003f26270 */
[----:B------:R-:W-:-:S12]  /*05c0*/  BSSY.RECONVERGENT B2, `(.L_x_9) ;  /* 0x000001c000027945 */ /* 0x000fd80003800200 */
[----:B01----:R-:W-:Y:S05]  /*05d0*/  @!P1 BRA `(.L_x_10) ;  /* 0x0000000000689947 */ /* 0x003fea0003800000 */
[----:B------:R-:W-:Y:S01]  /*05e0*/  IMAD R20, R18, 0x4, R12 ;  /* 0x0000000412147824 */ /* 0x000fe200078e020c */
[----:B------:R0:W5:Y:S05]  /*05f0*/  LDG.E.64 R6, desc[UR4][R4.64+0x8] ;  /* 0x0000080404067981 */ /* 0x00016a000c1e1b00 */
[----:B------:R-:W5:Y:S01]  /*0600*/  LDL R20, [R20] ;  /* 0x0000000014147983 */ /* 0x000f620000100800 */
[----:B------:R-:W-:Y:S01]  /*0610*/  BSSY.RECONVERGENT B3, `(.L_x_11) ;  /* 0x0000012000037945 */ /* 0x000fe20003800200 */
[----:B------:R-:W-:Y:S01]  /*0620*/  PRMT R21, RZ, 0x7610, R21 ;  /* 0x00007610ff157816 */ /* 0x000fe20000000015 */
[----:B------:R-:W-:Y:S01]  /*0630*/  IMAD.MOV.U32 R23, RZ, RZ, R19 ;  /* 0x000000ffff177224 */ /* 0x000fe200078e0013 */
[----:B------:R-:W-:-:S07]  /*0640*/  MOV R22, RZ ;  /* 0x000000ff00167202 */ /* 0x000fce0000000f00 */
.L_x_12:
[----:B------:R-:W-:-:S05]  /*0650*/  IMAD.IADD R14, R22, 0x1, R23 ;  /* 0x00000001160e7824 */ /* 0x000fca00078e0217 */
[----:B------:R-:W-:-:S05]  /*0660*/  SHF.R.U32.HI R25, RZ, 0x1, R14 ;  /* 0x00000001ff197819 */ /* 0x000fca000001160e */
[----:B-----5:R-:W-:-:S06]  /*0670*/  IMAD.WIDE.U32 R14, R25, 0x4, R6 ;  /* 0x00000004190e7825 */ /* 0x020fcc00078e0006 */
[----:B------:R-:W2:Y:S01]  /*0680*/  LDG.E R15, desc[UR4][R14.64] ;  /* 0x000000040e0f7981 */ /* 0x000ea2000c1e1900 */
[----:B------:R-:W-:Y:S01]  /*0690*/  HFMA2 R24, -RZ, RZ, 0, 5.9604644775390625e-08 ;  /* 0x00000001ff187431 */ /* 0x000fe200000001ff */
[----:B--2---:R-:W-:-:S04]  /*06a0*/  ISETP.NE.AND P1, PT, R20, R15, PT ;  /* 0x0000000f1400720c */ /* 0x004fc80003f25270 */
[CC--:B------:R-:W-:Y:S02]  /*06b0*/  ISETP.GE.U32.AND P2, PT, R20.reuse, R15.reuse, P1 ;  /* 0x0000000f1400720c */ /* 0x0c0fe40000f46070 */
[----:B------:R-:W-:-:S07]  /*06c0*/  ISETP.GE.U32.OR P3, PT, R20, R15, !P1 ;  /* 0x0000000f1400720c */ /* 0x000fce0004f66470 */
[----:B------:R-:W-:-:S04]  /*06d0*/  @P1 PRMT R24, R21, 0x7610, R24 ;  /* 0x0000761015181816 */ /* 0x000fc80000000018 */
[C---:B------:R-:W-:Y:S01]  /*06e0*/  @P2 VIADD R22, R25.reuse, 0x1 ;  /* 0x0000000119162836 */ /* 0x040fe20000000000 */
[----:B------:R-:W-:Y:S01]  /*06f0*/  PRMT R21, R24, 0x7610, R21 ;  /* 0x0000761018157816 */ /* 0x000fe20000000015 */
[----:B------:R-:W-:-:S05]  /*0700*/  @!P3 VIADD R23, R25, 0xffffffff ;  /* 0xffffffff1917b836 */ /* 0x000fca0000000000 */
[----:B------:R-:W-:-:S13]  /*0710*/  ISETP.GT.AND P2, PT, R22, R23, PT ;  /* 0x000000171600720c */ /* 0x000fda0003f44270 */
[----:B------:R-:W-:Y:S05]  /*0720*/  @!P2 BRA `(.L_x_12) ;  /* 0xfffffffc00c8a947 */ /* 0x000fea000383ffff */
[----:B------:R-:W-:Y:S05]  /*0730*/  BSYNC.RECONVERGENT B3 ;  /* 0x0000000000037941 */ /* 0x000fea0003800200 */
.L_x_11:
[----:B------:R-:W-:-:S13]  /*0740*/  LOP3.LUT P1, RZ, R24, 0xff, RZ, 0xc0, !PT ;  /* 0x000000ff18ff7812 */ /* 0x000fda000782c0ff */
[C---:B------:R-:W-:Y:S02]  /*0750*/  @P1 IMAD R7, R16.reuse, 0x4, R1 ;  /* 0x0000000410071824 */ /* 0x040fe400078e0201 */
[----:B------:R-:W-:-:S03]  /*0760*/  @P1 VIADD R16, R16, 0x1 ;  /* 0x0000000110101836 */ /* 0x000fc60000000000 */
[----:B------:R1:W-:Y:S04]  /*0770*/  @P1 STL [R7], R20 ;  /* 0x0000001407001387 */ /* 0x0003e80000100800 */
.L_x_10:
[----:B------:R-:W-:Y:S05]  /*0780*/  BSYNC.RECONVERGENT B2 ;  /* 0x0000000000027941 */ /* 0x000fea0003800200 */
.L_x_9:
[----:B------:R-:W-:-:S05]  /*0790*/  VIADD R18, R18, 0x1 ;  /* 0x0000000112127836 */ /* 0x000fca0000000000 */
[----:B------:R-:W-:-:S13]  /*07a0*/  ISETP.NE.AND P1, PT, R18, R11, PT ;  /* 0x0000000b1200720c */ /* 0x000fda0003f25270 */
[----:B------:R-:W-:Y:S05]  /*07b0*/  @P1 BRA `(.L_x_13) ;  /* 0xfffffffc007c1947 */ /* 0x000fea000383ffff */
.L_x_8:
[----:B------:R-:W-:Y:S05]  /*07c0*/  BSYNC.RECONVERGENT B1 ;  /* 0x0000000000017941 */ /* 0x000fea0003800200 */
.L_x_7:
[----:B------:R-:W-:Y:S01]  /*07d0*/  ISETP.GE.AND P1, PT, R16, 0x1, PT ;  /* 0x000000011000780c */ /* 0x000fe20003f26270 */
[----:B------:R-:W-:Y:S01]  /*07e0*/  BSSY.RECONVERGENT B1, `(.L_x_14) ;  /* 0x000001e000017945 */ /* 0x000fe20003800200 */
[----:B------:R-:W-:-:S11]  /*07f0*/  MOV R11, R16 ;  /* 0x00000010000b7202 */ /* 0x000fd60000000f00 */
[----:B------:R-:W-:Y:S05]  /*0800*/  @!P1 BRA `(.L_x_15) ;  /* 0x00000000006c9947 */ /* 0x000fea0003800000 */
[C---:B------:R-:W-:Y:S01]  /*0810*/  ISETP.GE.U32.AND P1, PT, R11.reuse, 0x4, PT ;  /* 0x000000040b00780c */ /* 0x040fe20003f26070 */
[----:B------:R-:W-:Y:S01]  /*0820*/  BSSY.RECONVERGENT B2, `(.L_x_16) ;  /* 0x000000d000027945 */ /* 0x000fe20003800200 */
[----:B------:R-:W-:Y:S01]  /*0830*/  LOP3.LUT R18, R11, 0x3, RZ, 0xc0, !PT ;  /* 0x000000030b127812 */ /* 0x000fe200078ec0ff */
[----:B------:R-:W-:-:S03]  /*0840*/  IMAD.MOV.U32 R14, RZ, RZ, RZ ;  /* 0x000000ffff0e7224 */ /* 0x000fc600078e00ff */
[----:B------:R-:W-:-:S07]  /*0850*/  ISETP.NE.AND P2, PT, R18, RZ, PT ;  /* 0x000000ff1200720c */ /* 0x000fce0003f45270 */
[----:B------:R-:W-:Y:S06]  /*0860*/  @!P1 BRA `(.L_x_17) ;  /* 0x0000000000209947 */ /* 0x000fec0003800000 */
[----:B------:R-:W-:Y:S01]  /*0870*/  LOP3.LUT R14, R11, 0x7ffffffc, RZ, 0xc0, !PT ;  /* 0x7ffffffc0b0e7812 */ /* 0x000fe200078ec0ff */
[----:B------:R-:W-:-:S07]  /*0880*/  IMAD.MOV.U32 R15, RZ, RZ, RZ ;  /* 0x000000ffff0f7224 */ /* 0x000fce00078e00ff */
.L_x_18:
[----:B--2---:R-:W-:-:S05]  /*0890*/  IMAD R16, R15, 0x4, R1 ;  /* 0x000000040f107824 */ /* 0x004fca00078e0201 */
[----:B01----:R-:W2:Y:S01]  /*08a0*/  LDL.128 R4, [R16] ;  /* 0x0000000010047983 */ /* 0x003ea20000100c00 */
[----:B------:R-:W-:-:S04]  /*08b0*/  IADD3 R15, PT, PT, R15, 0x4, RZ ;  /* 0x000000040f0f7810 */ /* 0x000fc80007ffe0ff */
[----:B------:R-:W-:Y:S01]  /*08c0*/  ISETP.NE.AND P1, PT, R15, R14, PT ;  /* 0x0000000e0f00720c */ /* 0x000fe20003f25270 */
[----:B--2---:R2:W-:-:S12]  /*08d0*/  STL.128 [R16+0x61a80], R4 ;  /* 0x061a800410007387 */ /* 0x0045d80000100c00 */
[----:B------:R-:W-:Y:S05]  /*08e0*/  @P1 BRA `(.L_x_18) ;  /* 0xfffffffc00e81947 */ /* 0x000fea000383ffff */
.L_x_17:
[----:B------:R-:W-:Y:S05]  /*08f0*/  BSYNC.RECONVERGENT B2 ;  /* 0x0000000000027941 */ /* 0x000fea0003800200 */
.L_x_16:
[----:B------:R-:W-:Y:S05]  /*0900*/  @!P2 BRA `(.L_x_15) ;  /* 0x00000000002ca947 */ /* 0x000fea0003800000 */
[----:B------:R-:W-:-:S05]  /*0910*/  IMAD R14, R14, 0x4, R1 ;  /* 0x000000040e0e7824 */ /* 0x000fca00078e0201 */
[----:B012---:R-:W2:Y:S01]  /*0920*/  LDL R5, [R14] ;  /* 0x000000000e057983 */ /* 0x007ea20000100800 */
[----:B------:R-:W-:-:S03]  /*0930*/  ISETP.NE.AND P1, PT, R18, 0x1, PT ;  /* 0x000000011200780c */ /* 0x000fc60003f25270 */
[----:B--2---:R3:W-:Y:S10]  /*0940*/  STL [R14+0x61a80], R5 ;  /* 0x061a80050e007387 */ /* 0x0047f40000100800 */
[----:B------:R-:W-:Y:S05]  /*0950*/  @!P1 BRA `(.L_x_15) ;  /* 0x0000000000189947 */ /* 0x000fea0003800000 */
[----:B---3--:R-:W2:Y:S01]  /*0960*/  LDL R5, [R14+0x4] ;  /* 0x000004000e057983 */ /* 0x008ea20000100800 */
[----:B------:R-:W-:-:S03]  /*0970*/  ISETP.NE.AND P1, PT, R18, 0x2, PT ;  /* 0x000000021200780c */ /* 0x000fc60003f25270 */
[----:B--2---:R4:W-:Y:S10]  /*0980*/  STL [R14+0x61a84], R5 ;  /* 0x061a84050e007387 */ /* 0x0049f40000100800 */
[----:B------:R-:W-:Y:S05]  /*0990*/  @!P1 BRA `(.L_x_15) ;  /* 0x0000000000089947 */ /* 0x000fea0003800000 */
[----:B----4-:R-:W2:Y:S04]  /*09a0*/  LDL R5, [R14+0x8] ;  /* 0x000008000e057983 */ /* 0x010ea80000100800 */
[----:B--2---:R0:W-:Y:S02]  /*09b0*/  STL [R14+0x61a88], R5 ;  /* 0x061a88050e007387 */ /* 0x0041e40000100800 */
.L_x_15:
[----:B------:R-:W-:Y:S05]  /*09c0*/  BSYNC.RECONVERGENT B1 ;  /* 0x0000000000017941 */ /* 0x000fea0003800200 */
.L_x_14:
[----:B------:R-:W-:-:S05]  /*09d0*/  VIADD R17, R17, 0x1 ;  /* 0x0000000111117836 */ /* 0x000fca0000000000 */
[----:B------:R-:W-:-:S13]  /*09e0*/  ISETP.NE.AND P1, PT, R17, R0, PT ;  /* 0x000000001100720c */ /* 0x000fda0003f25270 */
[----:B------:R-:W-:Y:S05]  /*09f0*/  @P1 BRA `(.L_x_19) ;  /* 0xfffffff800bc1947 */ /* 0x000fea000383ffff */
.L_x_6:
[----:B------:R-:W-:Y:S05]  /*0a00*/  BSYNC.RECONVERGENT B0 ;  /* 0x0000000000007941 */ /* 0x000fea0003800200 */
.L_x_5:
[----:B------:R0:W-:Y:S01]  /*0a10*/  STG.E desc[UR4][R2.64], R11 ;  /* 0x0000000b02007986 */ /* 0x0001e2000c101904 */
[----:B------:R-:W-:Y:S05]  /*0a20*/  @!P0 BRA `(.L_x_20) ;  /* 0xfffffff400a88947 */ /* 0x000fea000383ffff */
[----:B------:R-:W-:Y:S05]  /*0a30*/  EXIT ;  /* 0x000000000000794d */ /* 0x000fea0003800000 */
.L_x_21:
[----:B------:R-:W-:-:S00]  /*0a40*/  BRA `(.L_x_21) ;  /* 0xfffffffc00fc7947 */ /* 0x000fc0000383ffff */
[----:B------:R-:W-:-:S00]  /*0a50*/  NOP ;  /* 0x0000000000007918 */ /* 0x000fc00000000000 */
        /* <DEDUP_REMOVED lines=10> */
.L_x_22:


//--------------------- .nv.shared.reserved.0     --------------------------
	.section	.nv.shared.reserved.0,"aw",@nobits
	.weak		__nv_reservedSMEM_offset_0_alias
	.size		__nv_reservedSMEM_offset_0_alias, 0, 64
	.other		__nv_reservedSMEM_offset_0_alias,@"STO_CUDA_RESERVED_SHARED STV_DEFAULT"
__nv_reservedSMEM_offset_0_alias:
	.zero		0
	.zero		64


//--------------------- .nv.constant0._Z6searchP10QueryIndexP6_INDEXiPi --------------------------
	.section	.nv.constant0._Z6searchP10QueryIndexP6_INDEXiPi,"a",@progbits
	.sectionflags	@""
	.align	4
.nv.constant0._Z6searchP10QueryIndexP6_INDEXiPi:
	.zero		928


//--------------------- SYMBOLS --------------------------

	.type		.nv.reservedSmem.offset0,@object
	.size		.nv.reservedSmem.offset0,0x4
